//
// Generated by NVIDIA NVVM Compiler
//
// Compiler Build ID: CL-36424714
// Cuda compilation tools, release 13.0, V13.0.88
// Based on NVVM 20.0.0
//

.version 9.0
.target sm_100
.address_size 64

	// .globl	_Z12addOneKernelPfPKfi

.visible .entry _Z12addOneKernelPfPKfi(
	.param .u64 .ptr .align 1 _Z12addOneKernelPfPKfi_param_0,
	.param .u64 .ptr .align 1 _Z12addOneKernelPfPKfi_param_1,
	.param .u32 _Z12addOneKernelPfPKfi_param_2
)
{
	.reg .pred 	%p<7>;
	.reg .b32 	%r<31>;
	.reg .b32 	%f<11>;
	.reg .b64 	%rd<18>;

	ld.param.u64 	%rd3, [_Z12addOneKernelPfPKfi_param_0];
	ld.param.u64 	%rd4, [_Z12addOneKernelPfPKfi_param_1];
	ld.param.u32 	%r12, [_Z12addOneKernelPfPKfi_param_2];
	cvta.to.global.u64 	%rd1, %rd3;
	cvta.to.global.u64 	%rd2, %rd4;
	mov.u32 	%r13, %ntid.x;
	mov.u32 	%r14, %nctaid.x;
	mul.lo.s32 	%r1, %r13, %r14;
	mov.u32 	%r15, %ctaid.x;
	mov.u32 	%r16, %tid.x;
	mad.lo.s32 	%r29, %r13, %r15, %r16;
	setp.ge.s32 	%p1, %r29, %r12;
	@%p1 bra 	$L__BB0_7;
	add.s32 	%r17, %r29, %r1;
	max.s32 	%r18, %r12, %r17;
	setp.lt.s32 	%p2, %r17, %r12;
	selp.u32 	%r19, 1, 0, %p2;
	add.s32 	%r20, %r17, %r19;
	sub.s32 	%r21, %r18, %r20;
	div.u32 	%r22, %r21, %r1;
	add.s32 	%r3, %r22, %r19;
	and.b32  	%r23, %r3, 3;
	setp.eq.s32 	%p3, %r23, 3;
	@%p3 bra 	$L__BB0_4;
	add.s32 	%r24, %r3, 1;
	and.b32  	%r25, %r24, 3;
	neg.s32 	%r27, %r25;
$L__BB0_3:
	.pragma "nounroll";
	mul.wide.s32 	%rd5, %r29, 4;
	add.s64 	%rd6, %rd1, %rd5;
	add.s64 	%rd7, %rd2, %rd5;
	ld.global.f32 	%f1, [%rd7];
	add.f32 	%f2, %f1, 0f3F800000;
	st.global.f32 	[%rd6], %f2;
	add.s32 	%r29, %r29, %r1;
	add.s32 	%r27, %r27, 1;
	setp.ne.s32 	%p4, %r27, 0;
	@%p4 bra 	$L__BB0_3;
$L__BB0_4:
	setp.lt.u32 	%p5, %r3, 3;
	@%p5 bra 	$L__BB0_7;
	mul.wide.s32 	%rd11, %r1, 4;
	shl.b32 	%r26, %r1, 2;
$L__BB0_6:
	mul.wide.s32 	%rd8, %r29, 4;
	add.s64 	%rd9, %rd2, %rd8;
	ld.global.f32 	%f3, [%rd9];
	add.f32 	%f4, %f3, 0f3F800000;
	add.s64 	%rd10, %rd1, %rd8;
	st.global.f32 	[%rd10], %f4;
	add.s64 	%rd12, %rd9, %rd11;
	ld.global.f32 	%f5, [%rd12];
	add.f32 	%f6, %f5, 0f3F800000;
	add.s64 	%rd13, %rd10, %rd11;
	st.global.f32 	[%rd13], %f6;
	add.s64 	%rd14, %rd12, %rd11;
	ld.global.f32 	%f7, [%rd14];
	add.f32 	%f8, %f7, 0f3F800000;
	add.s64 	%rd15, %rd13, %rd11;
	st.global.f32 	[%rd15], %f8;
	add.s64 	%rd16, %rd14, %rd11;
	ld.global.f32 	%f9, [%rd16];
	add.f32 	%f10, %f9, 0f3F800000;
	add.s64 	%rd17, %rd15, %rd11;
	st.global.f32 	[%rd17], %f10;
	add.s32 	%r29, %r26, %r29;
	setp.lt.s32 	%p6, %r29, %r12;
	@%p6 bra 	$L__BB0_6;
$L__BB0_7:
	ret;

}


// ===== COMPILED SASS (sm_100) =====

	.target	sm_100

	.elftype	@"ET_EXEC"


//--------------------- .note.nv.tkinfo           --------------------------
	.section	.note.nv.tkinfo,"",@"SHT_NOTE"
	.sectionflags	@"SHF_NOTE_NV_TKINFO"
	.tkinfo
        /*0018*/ 	.word	0x00000002
        /*0030*/ 	.string	""
        /*0030*/ 	.string	"ptxas"
        /*0030*/ 	.string	"Cuda compilation tools, release 13.0, V13.0.88"
        /*0030*/ 	.string	"Build cuda_13.0.r13.0/compiler.36424714_0"
        /*0030*/ 	.string	"-arch sm_100 -m 64 "



//--------------------- .note.nv.cuinfo           --------------------------
	.section	.note.nv.cuinfo,"",@"SHT_NOTE"
	.sectionflags	@"SHF_NOTE_NV_CUINFO"
        /*0018*/ 	.short	0x0002
        /*001a*/ 	.short	0x0064
        /*001c*/ 	.short	0x0082
	.zero		2


//--------------------- .nv.info                  --------------------------
	.section	.nv.info,"",@"SHT_CUDA_INFO"
	.align	4


	//----- nvinfo : EIATTR_REGCOUNT
	.align		4
        /*0000*/ 	.byte	0x04, 0x2f
        /*0002*/ 	.short	(.L_1 - .L_0)
	.align		4
.L_0:
        /*0004*/ 	.word	index@(_Z12addOneKernelPfPKfi)
        /*0008*/ 	.word	0x0000001c


	//----- nvinfo : EIATTR_FRAME_SIZE
	.align		4
.L_1:
        /*000c*/ 	.byte	0x04, 0x11
        /*000e*/ 	.short	(.L_3 - .L_2)
	.align		4
.L_2:
        /*0010*/ 	.word	index@(_Z12addOneKernelPfPKfi)
        /*0014*/ 	.word	0x00000000


	//----- nvinfo : EIATTR_MIN_STACK_SIZE
	.align		4
.L_3:
        /*0018*/ 	.byte	0x04, 0x12
        /*001a*/ 	.short	(.L_5 - .L_4)
	.align		4
.L_4:
        /*001c*/ 	.word	index@(_Z12addOneKernelPfPKfi)
        /*0020*/ 	.word	0x00000000
.L_5:


//--------------------- .nv.compat                --------------------------
	.section	.nv.compat,"",@"SHT_CUDA_COMPAT_INFO"
	.align	4
        /*0000*/ 	.byte	0x02, 0x09, 0x00, 0x00, 0x02, 0x02, 0x01, 0x00, 0x02, 0x05, 0x05, 0x00, 0x03, 0x07, 0x01, 0x01
        /*0010*/ 	.byte	0x02, 0x03, 0x00, 0x00, 0x02, 0x06, 0x01, 0x00, 0x04, 0x0b, 0x08, 0x00, 0x09, 0x00, 0x00, 0x00
        /*0020*/ 	.byte	0x00, 0x00, 0x00, 0x00


//--------------------- .nv.info._Z12addOneKernelPfPKfi --------------------------
	.section	.nv.info._Z12addOneKernelPfPKfi,"",@"SHT_CUDA_INFO"
	.sectionflags	@""
	.align	4


	//----- nvinfo : EIATTR_CUDA_API_VERSION
	.align		4
        /*0000*/ 	.byte	0x04, 0x37
        /*0002*/ 	.short	(.L_7 - .L_6)
.L_6:
        /*0004*/ 	.word	0x00000082


	//----- nvinfo : EIATTR_KPARAM_INFO
	.align		4
.L_7:
        /*0008*/ 	.byte	0x04, 0x17
        /*000a*/ 	.short	(.L_9 - .L_8)
.L_8:
        /*000c*/ 	.word	0x00000000
        /*0010*/ 	.short	0x0002
        /*0012*/ 	.short	0x0010
        /*0014*/ 	.byte	0x00, 0xf0, 0x11, 0x00


	//----- nvinfo : EIATTR_KPARAM_INFO
	.align		4
.L_9:
        /*0018*/ 	.byte	0x04, 0x17
        /*001a*/ 	.short	(.L_11 - .L_10)
.L_10:
        /*001c*/ 	.word	0x00000000
        /*0020*/ 	.short	0x0001
        /*0022*/ 	.short	0x0008
        /*0024*/ 	.byte	0x00, 0xf5, 0x21, 0x00


	//----- nvinfo : EIATTR_KPARAM_INFO
	.align		4
.L_11:
        /*0028*/ 	.byte	0x04, 0x17
        /*002a*/ 	.short	(.L_13 - .L_12)
.L_12:
        /*002c*/ 	.word	0x00000000
        /*0030*/ 	.short	0x0000
        /*0032*/ 	.short	0x0000
        /*0034*/ 	.byte	0x00, 0xf5, 0x21, 0x00


	//----- nvinfo : EIATTR_SPARSE_MMA_MASK
	.align		4
.L_13:
        /*0038*/ 	.byte	0x03, 0x50
        /*003a*/ 	.short	0x0000


	//----- nvinfo : EIATTR_MAXREG_COUNT
	.align		4
        /*003c*/ 	.byte	0x03, 0x1b
        /*003e*/ 	.short	0x00ff


	//----- nvinfo : EIATTR_MERCURY_ISA_VERSION
	.align		4
        /*0040*/ 	.byte	0x03, 0x5f
        /*0042*/ 	.short	0x0101


	//----- nvinfo : EIATTR_VRC_CTA_INIT_COUNT
	.align		4
        /*0044*/ 	.byte	0x02, 0x4a
	.zero		1
	.zero		1


	//----- nvinfo : EIATTR_EXIT_INSTR_OFFSETS
	.align		4
        /*0048*/ 	.byte	0x04, 0x1c
        /*004a*/ 	.short	(.L_15 - .L_14)


	//   ....[0]....
.L_14:
        /*004c*/ 	.word	0x00000090


	//   ....[1]....
        /*0050*/ 	.word	0x00000390


	//   ....[2]....
        /*0054*/ 	.word	0x00000510


	//----- nvinfo : EIATTR_CRS_STACK_SIZE
	.align		4
.L_15:
        /*0058*/ 	.byte	0x04, 0x1e
        /*005a*/ 	.short	(.L_17 - .L_16)
.L_16:
        /*005c*/ 	.word	0x00000000


	//----- nvinfo : EIATTR_CBANK_PARAM_SIZE
	.align		4
.L_17:
        /*0060*/ 	.byte	0x03, 0x19
        /*0062*/ 	.short	0x0014


	//----- nvinfo : EIATTR_PARAM_CBANK
	.align		4
        /*0064*/ 	.byte	0x04, 0x0a
        /*0066*/ 	.short	(.L_19 - .L_18)
	.align		4
.L_18:
        /*0068*/ 	.word	index@(.nv.constant0._Z12addOneKernelPfPKfi)
        /*006c*/ 	.short	0x0380
        /*006e*/ 	.short	0x0014


	//----- nvinfo : EIATTR_SW_WAR
	.align		4
.L_19:
        /*0070*/ 	.byte	0x04, 0x36
        /*0072*/ 	.short	(.L_21 - .L_20)
.L_20:
        /*0074*/ 	.word	0x00000008
.L_21:


//--------------------- .nv.callgraph             --------------------------
	.section	.nv.callgraph,"",@"SHT_CUDA_CALLGRAPH"
	.align	4
	.sectionentsize	8
	.align		4
        /*0000*/ 	.word	0x00000000
	.align		4
        /*0004*/ 	.word	0xffffffff
	.align		4
        /*0008*/ 	.word	0x00000000
	.align		4
        /*000c*/ 	.word	0xfffffffe
	.align		4
        /*0010*/ 	.word	0x00000000
	.align		4
        /*0014*/ 	.word	0xfffffffd
	.align		4
        /*0018*/ 	.word	0x00000000
	.align		4
        /*001c*/ 	.word	0xfffffffc


//--------------------- .text._Z12addOneKernelPfPKfi --------------------------
	.section	.text._Z12addOneKernelPfPKfi,"ax",@progbits
	.align	128
        .global         _Z12addOneKernelPfPKfi
        .type           _Z12addOneKernelPfPKfi,@function
        .size           _Z12addOneKernelPfPKfi,(.L_x_5 - _Z12addOneKernelPfPKfi)
        .other          _Z12addOneKernelPfPKfi,@"STO_CUDA_ENTRY STV_DEFAULT"
_Z12addOneKernelPfPKfi:
.text._Z12addOneKernelPfPKfi:
[----:B------:R-:W-:Y:S01]  /*0000*/  LDC R1, c[0x0][0x37c] ;  /* 0x0000df00ff017b82 */ /* 0x000fe20000000800 */
[----:B------:R-:W0:Y:S01]  /*0010*/  S2R R7, SR_CTAID.X ;  /* 0x0000000000077919 */ /* 0x000e220000002500 */
[----:B------:R-:W1:Y:S06]  /*0020*/  LDCU UR4, c[0x0][0x360] ;  /* 0x00006c00ff0477ac */ /* 0x000e6c0008000800 */
[----:B------:R-:W1:Y:S01]  /*0030*/  LDC R0, c[0x0][0x370] ;  /* 0x0000dc00ff007b82 */ /* 0x000e620000000800 */
[----:B------:R-:W0:Y:S01]  /*0040*/  S2R R2, SR_TID.X ;  /* 0x0000000000027919 */ /* 0x000e220000002100 */
[----:B------:R-:W2:Y:S01]  /*0050*/  LDCU UR6, c[0x0][0x390] ;  /* 0x00007200ff0677ac */ /* 0x000ea20008000800 */
[----:B-1----:R-:W-:-:S02]  /*0060*/  IMAD R0, R0, UR4, RZ ;  /* 0x0000000400007c24 */ /* 0x002fc4000f8e02ff */
[----:B0-----:R-:W-:-:S05]  /*0070*/  IMAD R7, R7, UR4, R2 ;  /* 0x0000000407077c24 */ /* 0x001fca000f8e0202 */
[----:B--2---:R-:W-:-:S13]  /*0080*/  ISETP.GE.AND P0, PT, R7, UR6, PT ;  /* 0x0000000607007c0c */ /* 0x004fda000bf06270 */
[----:B------:R-:W-:Y:S05]  /*0090*/  @P0 EXIT ;  /* 0x000000000000094d */ /* 0x000fea0003800000 */
[----:B------:R-:W0:Y:S01]  /*00a0*/  I2F.U32.RP R8, R0 ;  /* 0x0000000000087306 */ /* 0x000e220000209000 */
[C---:B------:R-:W-:Y:S01]  /*00b0*/  IMAD.IADD R4, R0.reuse, 0x1, R7 ;  /* 0x0000000100047824 */ /* 0x040fe200078e0207 */
[----:B------:R-:W-:Y:S01]  /*00c0*/  IADD3 R9, PT, PT, RZ, -R0, RZ ;  /* 0x80000000ff097210 */ /* 0x000fe20007ffe0ff */
[----:B------:R-:W1:Y:S01]  /*00d0*/  LDCU.64 UR4, c[0x0][0x358] ;  /* 0x00006b00ff0477ac */ /* 0x000e620008000a00 */
[----:B------:R-:W-:Y:S01]  /*00e0*/  ISETP.NE.U32.AND P2, PT, R0, RZ, PT ;  /* 0x000000ff0000720c */ /* 0x000fe20003f45070 */
[----:B------:R-:W-:Y:S01]  /*00f0*/  BSSY.RECONVERGENT B0, `(.L_x_0) ;  /* 0x0000029000007945 */ /* 0x000fe20003800200 */
[C---:B------:R-:W-:Y:S02]  /*0100*/  ISETP.GE.AND P0, PT, R4.reuse, UR6, PT ;  /* 0x0000000604007c0c */ /* 0x040fe4000bf06270 */
[----:B------:R-:W-:Y:S02]  /*0110*/  VIMNMX R5, PT, PT, R4, UR6, !PT ;  /* 0x0000000604057c48 */ /* 0x000fe4000ffe0100 */
[----:B------:R-:W-:-:S04]  /*0120*/  SEL R6, RZ, 0x1, P0 ;  /* 0x00000001ff067807 */ /* 0x000fc80000000000 */
[----:B------:R-:W-:Y:S01]  /*0130*/  IADD3 R5, PT, PT, R5, -R4, -R6 ;  /* 0x8000000405057210 */ /* 0x000fe20007ffe806 */
[----:B0-----:R-:W0:Y:S02]  /*0140*/  MUFU.RCP R8, R8 ;  /* 0x0000000800087308 */ /* 0x001e240000001000 */
[----:B0-----:R-:W-:-:S06]  /*0150*/  IADD3 R2, PT, PT, R8, 0xffffffe, RZ ;  /* 0x0ffffffe08027810 */ /* 0x001fcc0007ffe0ff */
[----:B------:R0:W2:Y:S02]  /*0160*/  F2I.FTZ.U32.TRUNC.NTZ R3, R2 ;  /* 0x0000000200037305 */ /* 0x0000a4000021f000 */
[----:B0-----:R-:W-:Y:S02]  /*0170*/  HFMA2 R2, -RZ, RZ, 0, 0 ;  /* 0x00000000ff027431 */ /* 0x001fe400000001ff */
[----:B--2---:R-:W-:-:S04]  /*0180*/  IMAD R9, R9, R3, RZ ;  /* 0x0000000309097224 */ /* 0x004fc800078e02ff */
[----:B------:R-:W-:-:S06]  /*0190*/  IMAD.HI.U32 R8, R3, R9, R2 ;  /* 0x0000000903087227 */ /* 0x000fcc00078e0002 */
[----:B------:R-:W-:-:S05]  /*01a0*/  IMAD.HI.U32 R9, R8, R5, RZ ;  /* 0x0000000508097227 */ /* 0x000fca00078e00ff */
[----:B------:R-:W-:-:S05]  /*01b0*/  IADD3 R2, PT, PT, -R9, RZ, RZ ;  /* 0x000000ff09027210 */ /* 0x000fca0007ffe1ff */
[----:B------:R-:W-:Y:S02]  /*01c0*/  IMAD R5, R0, R2, R5 ;  /* 0x0000000200057224 */ /* 0x000fe400078e0205 */
[----:B------:R-:W0:Y:S03]  /*01d0*/  LDC.64 R2, c[0x0][0x388] ;  /* 0x0000e200ff027b82 */ /* 0x000e260000000a00 */
[----:B------:R-:W-:-:S13]  /*01e0*/  ISETP.GE.U32.AND P0, PT, R5, R0, PT ;  /* 0x000000000500720c */ /* 0x000fda0003f06070 */
[----:B------:R-:W-:Y:S01]  /*01f0*/  @P0 IMAD.IADD R5, R5, 0x1, -R0 ;  /* 0x0000000105050824 */ /* 0x000fe200078e0a00 */
[----:B------:R-:W-:-:S04]  /*0200*/  @P0 IADD3 R9, PT, PT, R9, 0x1, RZ ;  /* 0x0000000109090810 */ /* 0x000fc80007ffe0ff */
[----:B------:R-:W-:Y:S02]  /*0210*/  ISETP.GE.U32.AND P1, PT, R5, R0, PT ;  /* 0x000000000500720c */ /* 0x000fe40003f26070 */
[----:B------:R-:W2:Y:S11]  /*0220*/  LDC.64 R4, c[0x0][0x380] ;  /* 0x0000e000ff047b82 */ /* 0x000eb60000000a00 */
[----:B------:R-:W-:-:S02]  /*0230*/  @P1 IADD3 R9, PT, PT, R9, 0x1, RZ ;  /* 0x0000000109091810 */ /* 0x000fc40007ffe0ff */
[----:B------:R-:W-:-:S05]  /*0240*/  @!P2 LOP3.LUT R9, RZ, R0, RZ, 0x33, !PT ;  /* 0x00000000ff09a212 */ /* 0x000fca00078e33ff */
[----:B------:R-:W-:-:S05]  /*0250*/  IMAD.IADD R6, R6, 0x1, R9 ;  /* 0x0000000106067824 */ /* 0x000fca00078e0209 */
[C---:B------:R-:W-:Y:S02]  /*0260*/  LOP3.LUT R8, R6.reuse, 0x3, RZ, 0xc0, !PT ;  /* 0x0000000306087812 */ /* 0x040fe400078ec0ff */
[----:B------:R-:W-:Y:S02]  /*0270*/  ISETP.GE.U32.AND P1, PT, R6, 0x3, PT ;  /* 0x000000030600780c */ /* 0x000fe40003f26070 */
[----:B------:R-:W-:-:S13]  /*0280*/  ISETP.NE.AND P0, PT, R8, 0x3, PT ;  /* 0x000000030800780c */ /* 0x000fda0003f05270 */
[----:B01----:R-:W-:Y:S05]  /*0290*/  @!P0 BRA `(.L_x_1) ;  /* 0x0000000000388947 */ /* 0x003fea0003800000 */
[----:B------:R-:W0:Y:S01]  /*02a0*/  LDC.64 R12, c[0x0][0x380] ;  /* 0x0000e000ff0c7b82 */ /* 0x000e220000000a00 */
[----:B------:R-:W-:-:S04]  /*02b0*/  IADD3 R6, PT, PT, R6, 0x1, RZ ;  /* 0x0000000106067810 */ /* 0x000fc80007ffe0ff */
[----:B------:R-:W-:-:S03]  /*02c0*/  LOP3.LUT R6, R6, 0x3, RZ, 0xc0, !PT ;  /* 0x0000000306067812 */ /* 0x000fc600078ec0ff */
[----:B------:R-:W1:Y:S01]  /*02d0*/  LDC.64 R14, c[0x0][0x388] ;  /* 0x0000e200ff0e7b82 */ /* 0x000e620000000a00 */
[----:B------:R-:W-:-:S07]  /*02e0*/  IADD3 R6, PT, PT, -R6, RZ, RZ ;  /* 0x000000ff06067210 */ /* 0x000fce0007ffe1ff */
.L_x_2:
[----:B-1----:R-:W-:-:S06]  /*02f0*/  IMAD.WIDE R10, R7, 0x4, R14 ;  /* 0x00000004070a7825 */ /* 0x002fcc00078e020e */
[----:B---3--:R-:W3:Y:S01]  /*0300*/  LDG.E R10, desc[UR4][R10.64] ;  /* 0x000000040a0a7981 */ /* 0x008ee2000c1e1900 */
[----:B0-----:R-:W-:Y:S01]  /*0310*/  IMAD.WIDE R8, R7, 0x4, R12 ;  /* 0x0000000407087825 */ /* 0x001fe200078e020c */
[----:B------:R-:W-:-:S03]  /*0320*/  IADD3 R7, PT, PT, R0, R7, RZ ;  /* 0x0000000700077210 */ /* 0x000fc60007ffe0ff */
[----:B------:R-:W-:-:S05]  /*0330*/  VIADD R6, R6, 0x1 ;  /* 0x0000000106067836 */ /* 0x000fca0000000000 */
[----:B------:R-:W-:Y:S01]  /*0340*/  ISETP.NE.AND P0, PT, R6, RZ, PT ;  /* 0x000000ff0600720c */ /* 0x000fe20003f05270 */
[----:B---3--:R-:W-:-:S05]  /*0350*/  FADD R17, R10, 1 ;  /* 0x3f8000000a117421 */ /* 0x008fca0000000000 */
[----:B------:R3:W-:Y:S07]  /*0360*/  STG.E desc[UR4][R8.64], R17 ;  /* 0x0000001108007986 */ /* 0x0007ee000c101904 */
[----:B------:R-:W-:Y:S05]  /*0370*/  @P0 BRA `(.L_x_2) ;  /* 0xfffffffc00dc0947 */ /* 0x000fea000383ffff */
.L_x_1:
[----:B------:R-:W-:Y:S05]  /*0380*/  BSYNC.RECONVERGENT B0 ;  /* 0x0000000000007941 */ /* 0x000fea0003800200 */
.L_x_0:
[----:B------:R-:W-:Y:S05]  /*0390*/  @!P1 EXIT ;  /* 0x000000000000994d */ /* 0x000fea0003800000 */
.L_x_3:
[----:B-1----:R-:W-:-:S05]  /*03a0*/  IMAD.WIDE R14, R7, 0x4, R2 ;  /* 0x00000004070e7825 */ /* 0x002fca00078e0202 */
[----:B------:R-:W4:Y:S01]  /*03b0*/  LDG.E R6, desc[UR4][R14.64] ;  /* 0x000000040e067981 */ /* 0x000f22000c1e1900 */
[----:B--2---:R-:W-:-:S04]  /*03c0*/  IMAD.WIDE R18, R7, 0x4, R4 ;  /* 0x0000000407127825 */ /* 0x004fc800078e0204 */
[----:B---3--:R-:W-:-:S04]  /*03d0*/  IMAD.WIDE R8, R0, 0x4, R14 ;  /* 0x0000000400087825 */ /* 0x008fc800078e020e */
[----:B----4-:R-:W-:-:S05]  /*03e0*/  FADD R21, R6, 1 ;  /* 0x3f80000006157421 */ /* 0x010fca0000000000 */
[----:B------:R0:W-:Y:S04]  /*03f0*/  STG.E desc[UR4][R18.64], R21 ;  /* 0x0000001512007986 */ /* 0x0001e8000c101904 */
[----:B------:R-:W2:Y:S01]  /*0400*/  LDG.E R6, desc[UR4][R8.64] ;  /* 0x0000000408067981 */ /* 0x000ea2000c1e1900 */
[----:B------:R-:W-:-:S04]  /*0410*/  IMAD.WIDE R10, R0, 0x4, R18 ;  /* 0x00000004000a7825 */ /* 0x000fc800078e0212 */
[----:B------:R-:W-:-:S04]  /*0420*/  IMAD.WIDE R12, R0, 0x4, R8 ;  /* 0x00000004000c7825 */ /* 0x000fc800078e0208 */
[----:B--2---:R-:W-:-:S05]  /*0430*/  FADD R23, R6, 1 ;  /* 0x3f80000006177421 */ /* 0x004fca0000000000 */
[----:B------:R1:W-:Y:S04]  /*0440*/  STG.E desc[UR4][R10.64], R23 ;  /* 0x000000170a007986 */ /* 0x0003e8000c101904 */
[----:B------:R-:W2:Y:S01]  /*0450*/  LDG.E R6, desc[UR4][R12.64] ;  /* 0x000000040c067981 */ /* 0x000ea2000c1e1900 */
[----:B------:R-:W-:-:S04]  /*0460*/  IMAD.WIDE R14, R0, 0x4, R10 ;  /* 0x00000004000e7825 */ /* 0x000fc800078e020a */
[----:B------:R-:W-:-:S04]  /*0470*/  IMAD.WIDE R16, R0, 0x4, R12 ;  /* 0x0000000400107825 */ /* 0x000fc800078e020c */
[----:B--2---:R-:W-:-:S05]  /*0480*/  FADD R25, R6, 1 ;  /* 0x3f80000006197421 */ /* 0x004fca0000000000 */
[----:B------:R1:W-:Y:S04]  /*0490*/  STG.E desc[UR4][R14.64], R25 ;  /* 0x000000190e007986 */ /* 0x0003e8000c101904 */
[----:B------:R-:W0:Y:S01]  /*04a0*/  LDG.E R16, desc[UR4][R16.64] ;  /* 0x0000000410107981 */ /* 0x000e22000c1e1900 */
[C---:B------:R-:W-:Y:S01]  /*04b0*/  IMAD.WIDE R8, R0.reuse, 0x4, R14 ;  /* 0x0000000400087825 */ /* 0x040fe200078e020e */
[----:B------:R-:W-:-:S04]  /*04c0*/  LEA R7, R0, R7, 0x2 ;  /* 0x0000000700077211 */ /* 0x000fc800078e10ff */
[----:B------:R-:W-:Y:S01]  /*04d0*/  ISETP.GE.AND P0, PT, R7, UR6, PT ;  /* 0x0000000607007c0c */ /* 0x000fe2000bf06270 */
[----:B0-----:R-:W-:-:S05]  /*04e0*/  FADD R19, R16, 1 ;  /* 0x3f80000010137421 */ /* 0x001fca0000000000 */
[----:B------:R1:W-:Y:S07]  /*04f0*/  STG.E desc[UR4][R8.64], R19 ;  /* 0x0000001308007986 */ /* 0x0003ee000c101904 */
[----:B------:R-:W-:Y:S05]  /*0500*/  @!P0 BRA `(.L_x_3) ;  /* 0xfffffffc00a48947 */ /* 0x000fea000383ffff */
[----:B------:R-:W-:Y:S05]  /*0510*/  EXIT ;  /* 0x000000000000794d */ /* 0x000fea0003800000 */
.L_x_4:
[----:B------:R-:W-:-:S00]  /*0520*/  BRA `(.L_x_4) ;  /* 0xfffffffc00fc7947 */ /* 0x000fc0000383ffff */
[----:B------:R-:W-:-:S00]  /*0530*/  NOP ;  /* 0x0000000000007918 */ /* 0x000fc00000000000 */
        /* <DEDUP_REMOVED lines=12> */
.L_x_5:


//--------------------- .nv.shared.reserved.0     --------------------------
	.section	.nv.shared.reserved.0,"aw",@nobits
	.weak		__nv_reservedSMEM_offset_0_alias
	.size		__nv_reservedSMEM_offset_0_alias, 0, 64
	.other		__nv_reservedSMEM_offset_0_alias,@"STO_CUDA_RESERVED_SHARED STV_DEFAULT"
__nv_reservedSMEM_offset_0_alias:
	.zero		0
	.zero		64


//--------------------- .nv.constant0._Z12addOneKernelPfPKfi --------------------------
	.section	.nv.constant0._Z12addOneKernelPfPKfi,"a",@progbits
	.sectionflags	@""
	.align	4
.nv.constant0._Z12addOneKernelPfPKfi:
	.zero		916


//--------------------- SYMBOLS --------------------------

	.type		.nv.reservedSmem.offset0,@object
	.size		.nv.reservedSmem.offset0,0x4
